	.headerflags	@"EF_CUDA_TEXMODE_UNIFIED EF_CUDA_64BIT_ADDRESS EF_CUDA_ACCELERATORS EF_CUDA_SM90 EF_CUDA_VIRTUAL_SM(EF_CUDA_SM90)"
	.elftype	@"ET_EXEC"


//--------------------- .nv.info                  --------------------------
	.section	.nv.info,"",@"SHT_CUDA_INFO"
	.align	4


	//----- nvinfo : EIATTR_REGCOUNT
	.align		4
        /*0000*/ 	.byte	0x04, 0x2f
        /*0002*/ 	.short	(.L_1 - .L_0)
	.align		4
.L_0:
        /*0004*/ 	.word	index@(triton_poi_fused_clone_0)
        /*0008*/ 	.word	0x00000012


	//----- nvinfo : EIATTR_MIN_STACK_SIZE
	.align		4
.L_1:
        /*000c*/ 	.byte	0x04, 0x12
        /*000e*/ 	.short	(.L_3 - .L_2)
	.align		4
.L_2:
        /*0010*/ 	.word	index@(triton_poi_fused_clone_0)
        /*0014*/ 	.word	0x00000000


	//----- nvinfo : EIATTR_FRAME_SIZE
	.align		4
.L_3:
        /*0018*/ 	.byte	0x04, 0x11
        /*001a*/ 	.short	(.L_5 - .L_4)
	.align		4
.L_4:
        /*001c*/ 	.word	index@(triton_poi_fused_clone_0)
        /*0020*/ 	.word	0x00000000


	//----- nvinfo : EIATTR_MIN_STACK_SIZE
	.align		4
.L_5:
        /*0024*/ 	.byte	0x04, 0x12
        /*0026*/ 	.short	(.L_7 - .L_6)
	.align		4
.L_6:
        /*0028*/ 	.word	index@(triton_poi_fused_clone_0)
        /*002c*/ 	.word	0x00000000
.L_7:


//--------------------- .nv.info.triton_poi_fused_clone_0 --------------------------
	.section	.nv.info.triton_poi_fused_clone_0,"",@"SHT_CUDA_INFO"
	.sectionflags	@""
	.align	4


	//----- nvinfo : EIATTR_CUDA_API_VERSION
	.align		4
        /*0000*/ 	.byte	0x04, 0x37
        /*0002*/ 	.short	(.L_9 - .L_8)
.L_8:
        /*0004*/ 	.word	0x0000007c


	//----- nvinfo : EIATTR_KPARAM_INFO
	.align		4
.L_9:
        /*0008*/ 	.byte	0x04, 0x17
        /*000a*/ 	.short	(.L_11 - .L_10)
.L_10:
        /*000c*/ 	.word	0x00000000
        /*0010*/ 	.short	0x0006
        /*0012*/ 	.short	0x002c
        /*0014*/ 	.byte	0x00, 0xf0, 0x11, 0x00


	//----- nvinfo : EIATTR_KPARAM_INFO
	.align		4
.L_11:
        /*0018*/ 	.byte	0x04, 0x17
        /*001a*/ 	.short	(.L_13 - .L_12)
.L_12:
        /*001c*/ 	.word	0x00000000
        /*0020*/ 	.short	0x0005
        /*0022*/ 	.short	0x0028
        /*0024*/ 	.byte	0x00, 0xf0, 0x11, 0x00


	//----- nvinfo : EIATTR_KPARAM_INFO
	.align		4
.L_13:
        /*0028*/ 	.byte	0x04, 0x17
        /*002a*/ 	.short	(.L_15 - .L_14)
.L_14:
        /*002c*/ 	.word	0x00000000
        /*0030*/ 	.short	0x0004
        /*0032*/ 	.short	0x0020
        /*0034*/ 	.byte	0x00, 0xf4, 0x21, 0x00


	//----- nvinfo : EIATTR_KPARAM_INFO
	.align		4
.L_15:
        /*0038*/ 	.byte	0x04, 0x17
        /*003a*/ 	.short	(.L_17 - .L_16)
.L_16:
        /*003c*/ 	.word	0x00000000
        /*0040*/ 	.short	0x0003
        /*0042*/ 	.short	0x0018
        /*0044*/ 	.byte	0x00, 0xf4, 0x21, 0x00


	//----- nvinfo : EIATTR_KPARAM_INFO
	.align		4
.L_17:
        /*0048*/ 	.byte	0x04, 0x17
        /*004a*/ 	.short	(.L_19 - .L_18)
.L_18:
        /*004c*/ 	.word	0x00000000
        /*0050*/ 	.short	0x0002
        /*0052*/ 	.short	0x0010
        /*0054*/ 	.byte	0x00, 0xf4, 0x21, 0x00


	//----- nvinfo : EIATTR_KPARAM_INFO
	.align		4
.L_19:
        /*0058*/ 	.byte	0x04, 0x17
        /*005a*/ 	.short	(.L_21 - .L_20)
.L_20:
        /*005c*/ 	.word	0x00000000
        /*0060*/ 	.short	0x0001
        /*0062*/ 	.short	0x0008
        /*0064*/ 	.byte	0x00, 0xf4, 0x21, 0x00


	//----- nvinfo : EIATTR_KPARAM_INFO
	.align		4
.L_21:
        /*0068*/ 	.byte	0x04, 0x17
        /*006a*/ 	.short	(.L_23 - .L_22)
.L_22:
        /*006c*/ 	.word	0x00000000
        /*0070*/ 	.short	0x0000
        /*0072*/ 	.short	0x0000
        /*0074*/ 	.byte	0x00, 0xf4, 0x21, 0x00


	//----- nvinfo : EIATTR_SPARSE_MMA_MASK
	.align		4
.L_23:
        /*0078*/ 	.byte	0x03, 0x50
        /*007a*/ 	.short	0x0000


	//----- nvinfo : EIATTR_MAXREG_COUNT
	.align		4
        /*007c*/ 	.byte	0x03, 0x1b
        /*007e*/ 	.short	0x00ff


	//----- nvinfo : EIATTR_EXIT_INSTR_OFFSETS
	.align		4
        /*0080*/ 	.byte	0x04, 0x1c
        /*0082*/ 	.short	(.L_25 - .L_24)


	//   ....[0]....
.L_24:
        /*0084*/ 	.word	0x00000470


	//   ....[1]....
        /*0088*/ 	.word	0x00000490


	//----- nvinfo : EIATTR_REQNTID
	.align		4
.L_25:
        /*008c*/ 	.byte	0x04, 0x10
        /*008e*/ 	.short	(.L_27 - .L_26)
.L_26:
        /*0090*/ 	.word	0x00000020
        /*0094*/ 	.word	0x00000001
        /*0098*/ 	.word	0x00000001


	//----- nvinfo : EIATTR_CBANK_PARAM_SIZE
	.align		4
.L_27:
        /*009c*/ 	.byte	0x03, 0x19
        /*009e*/ 	.short	0x0030


	//----- nvinfo : EIATTR_PARAM_CBANK
	.align		4
        /*00a0*/ 	.byte	0x04, 0x0a
        /*00a2*/ 	.short	(.L_29 - .L_28)
	.align		4
.L_28:
        /*00a4*/ 	.word	index@(.nv.constant0.triton_poi_fused_clone_0)
        /*00a8*/ 	.short	0x0210
        /*00aa*/ 	.short	0x0030


	//----- nvinfo : EIATTR_SW_WAR
	.align		4
.L_29:
        /*00ac*/ 	.byte	0x04, 0x36
        /*00ae*/ 	.short	(.L_31 - .L_30)
.L_30:
        /*00b0*/ 	.word	0x00000008
.L_31:


//--------------------- .nv.callgraph             --------------------------
	.section	.nv.callgraph,"",@"SHT_CUDA_CALLGRAPH"
	.align	4
	.sectionentsize	8
	.align		4
        /*0000*/ 	.word	0x00000000
	.align		4
        /*0004*/ 	.word	0xffffffff
	.align		4
        /*0008*/ 	.word	0x00000000
	.align		4
        /*000c*/ 	.word	0xfffffffe
	.align		4
        /*0010*/ 	.word	0x00000000
	.align		4
        /*0014*/ 	.word	0xfffffffd
	.align		4
        /*0018*/ 	.word	0x00000000
	.align		4
        /*001c*/ 	.word	0xfffffffc


//--------------------- .text.triton_poi_fused_clone_0 --------------------------
	.section	.text.triton_poi_fused_clone_0,"ax",@progbits
	.sectionflags	@"SHF_BARRIERS=1"
	.align	128
        .global         triton_poi_fused_clone_0
        .type           triton_poi_fused_clone_0,@function
        .size           triton_poi_fused_clone_0,(.L_x_1 - triton_poi_fused_clone_0)
        .other          triton_poi_fused_clone_0,@"STO_CUDA_ENTRY STV_DEFAULT"
triton_poi_fused_clone_0:
.text.triton_poi_fused_clone_0:
[----:B------:R-:W0:Y:S02]  /*0000*/  LDC R1, c[0x0][0x28] ;  /* 0x00000a00ff017b82 */ /* 0x000e240000000800 */
[----:B------:R-:W1:Y:S01]  /*0010*/  S2R R0, SR_CTAID.Y ;  /* 0x0000000000007919 */ /* 0x000e620000002600 */
[----:B------:R-:W2:Y:S01]  /*0020*/  LDC.64 R2, c[0x0][0x210] ;  /* 0x00008400ff027b82 */ /* 0x000ea20000000a00 */
[----:B------:R-:W-:Y:S01]  /*0030*/  ULDC.64 UR6, c[0x0][0x208] ;  /* 0x0000820000067ab9 */ /* 0x000fe20000000a00 */
[----:B------:R-:W3:Y:S01]  /*0040*/  S2R R13, SR_TID.X ;  /* 0x00000000000d7919 */ /* 0x000ee20000002100 */
[----:B------:R-:W4:Y:S01]  /*0050*/  S2R R6, SR_CTAID.X ;  /* 0x0000000000067919 */ /* 0x000f220000002500 */
[----:B-1----:R-:W-:Y:S01]  /*0060*/  IMAD.SHL.U32 R0, R0, 0x10, RZ ;  /* 0x0000001000007824 */ /* 0x002fe200078e00ff */
[----:B---3--:R-:W-:-:S04]  /*0070*/  SHF.R.U32.HI R9, RZ, 0x4, R13 ;  /* 0x00000004ff097819 */ /* 0x008fc8000001160d */
[----:B------:R-:W-:Y:S01]  /*0080*/  LOP3.LUT R4, R0, 0xf, R13, 0xf8, !PT ;  /* 0x0000000f00047812 */ /* 0x000fe200078ef80d */
[----:B----4-:R-:W-:Y:S01]  /*0090*/  IMAD.SHL.U32 R6, R6, 0x2, RZ ;  /* 0x0000000206067824 */ /* 0x010fe200078e00ff */
[----:B------:R-:W-:Y:S02]  /*00a0*/  SGXT.U32 R9, R9, 0x1 ;  /* 0x000000010909781a */ /* 0x000fe40000000000 */
[----:B------:R-:W-:-:S04]  /*00b0*/  SHF.R.S32.HI R5, RZ, 0x1f, R4 ;  /* 0x0000001fff057819 */ /* 0x000fc80000011404 */
[----:B------:R-:W-:Y:S02]  /*00c0*/  LEA.HI R7, R5, R4, RZ, 0x2 ;  /* 0x0000000405077211 */ /* 0x000fe400078f10ff */
[----:B------:R-:W-:Y:S02]  /*00d0*/  LOP3.LUT R5, R6, R9, RZ, 0xfc, !PT ;  /* 0x0000000906057212 */ /* 0x000fe400078efcff */
[C---:B------:R-:W-:Y:S01]  /*00e0*/  LOP3.LUT R11, R7.reuse, 0xfffffffc, RZ, 0xc0, !PT ;  /* 0xfffffffc070b7812 */ /* 0x040fe200078ec0ff */
[----:B------:R-:W-:Y:S01]  /*00f0*/  IMAD.SHL.U32 R7, R7, 0x4, RZ ;  /* 0x0000000407077824 */ /* 0x000fe200078e00ff */
[----:B------:R-:W-:-:S03]  /*0100*/  ISETP.GE.AND P0, PT, R5, 0x4, PT ;  /* 0x000000040500780c */ /* 0x000fc60003f06270 */
[C---:B------:R-:W-:Y:S01]  /*0110*/  IMAD.IADD R8, R4.reuse, 0x1, -R11 ;  /* 0x0000000104087824 */ /* 0x040fe200078e0a0b */
[----:B------:R-:W-:Y:S02]  /*0120*/  LOP3.LUT R7, R7, 0xfffffff0, RZ, 0xc0, !PT ;  /* 0xfffffff007077812 */ /* 0x000fe400078ec0ff */
[----:B------:R-:W-:Y:S01]  /*0130*/  ISETP.LT.AND P0, PT, R4, 0x10, !P0 ;  /* 0x000000100400780c */ /* 0x000fe20004701270 */
[----:B------:R-:W-:Y:S01]  /*0140*/  IMAD R8, R5, 0x4, R8 ;  /* 0x0000000405087824 */ /* 0x000fe200078e0208 */
[----:B------:R-:W1:Y:S03]  /*0150*/  S2UR UR5, SR_CgaCtaId ;  /* 0x00000000000579c3 */ /* 0x000e660000008800 */
[----:B------:R-:W-:Y:S02]  /*0160*/  IMAD.IADD R7, R8, 0x1, R7 ;  /* 0x0000000108077824 */ /* 0x000fe400078e0207 */
[----:B------:R-:W-:-:S02]  /*0170*/  IMAD.MOV.U32 R8, RZ, RZ, RZ ;  /* 0x000000ffff087224 */ /* 0x000fc400078e00ff */
[----:B--2---:R-:W-:Y:S01]  /*0180*/  IMAD.WIDE R2, R7, 0x4, R2 ;  /* 0x0000000407027825 */ /* 0x004fe200078e0202 */
[----:B------:R-:W-:Y:S01]  /*0190*/  LOP3.LUT R11, R6, 0x1, R13, 0xf8, !PT ;  /* 0x00000001060b7812 */ /* 0x000fe200078ef80d */
[----:B------:R-:W-:Y:S01]  /*01a0*/  UMOV UR4, 0x400 ;  /* 0x0000040000047882 */ /* 0x000fe20000000000 */
[----:B------:R-:W2:Y:S02]  /*01b0*/  LDC.64 R4, c[0x0][0x220] ;  /* 0x00008800ff047b82 */ /* 0x000ea40000000a00 */
[----:B------:R3:W4:Y:S01]  /*01c0*/  @P0 LDG.E.EL R8, desc[UR6][R2.64] ;  /* 0x0000000602080981 */ /* 0x000722000c2e1900 */
[----:B------:R-:W-:Y:S01]  /*01d0*/  IMAD.SHL.U32 R6, R13, 0x2, RZ ;  /* 0x000000020d067824 */ /* 0x000fe200078e00ff */
[----:B------:R-:W-:Y:S02]  /*01e0*/  SHF.R.U32.HI R7, RZ, 0x1, R13 ;  /* 0x00000001ff077819 */ /* 0x000fe4000001160d */
[----:B------:R-:W-:Y:S02]  /*01f0*/  CS2R R14, SRZ ;  /* 0x00000000000e7805 */ /* 0x000fe4000001ff00 */
[----:B------:R-:W-:-:S02]  /*0200*/  ISETP.GE.AND P0, PT, R11, 0x4, PT ;  /* 0x000000040b00780c */ /* 0x000fc40003f06270 */
[----:B------:R-:W-:Y:S02]  /*0210*/  LOP3.LUT R9, R9, 0x1e, R6, 0xf8, !PT ;  /* 0x0000001e09097812 */ /* 0x000fe400078ef806 */
[----:B------:R-:W-:Y:S02]  /*0220*/  SGXT.U32 R7, R7, 0x4 ;  /* 0x000000040707781a */ /* 0x000fe40000000000 */
[----:B---3--:R-:W-:Y:S01]  /*0230*/  LOP3.LUT R2, R6, 0x1e, RZ, 0xc0, !PT ;  /* 0x0000001e06027812 */ /* 0x008fe200078ec0ff */
[----:B-1----:R-:W-:Y:S01]  /*0240*/  UPRMT UR4, UR5, 0x654, UR4 ;  /* 0x0000065405047896 */ /* 0x002fe20008000004 */
[----:B------:R-:W-:-:S04]  /*0250*/  LOP3.LUT R0, R0, R7, RZ, 0xfc, !PT ;  /* 0x0000000700007212 */ /* 0x000fc800078efcff */
[----:B------:R-:W-:Y:S02]  /*0260*/  SHF.R.S32.HI R7, RZ, 0x1f, R0 ;  /* 0x0000001fff077819 */ /* 0x000fe40000011400 */
[----:B------:R-:W-:Y:S02]  /*0270*/  LEA R2, R2, UR4, 0x1 ;  /* 0x0000000402027c11 */ /* 0x000fe4000f8e08ff */
[----:B------:R-:W-:Y:S02]  /*0280*/  LEA.HI R7, R7, R0, RZ, 0x2 ;  /* 0x0000000007077211 */ /* 0x000fe400078f10ff */
[----:B------:R-:W-:Y:S01]  /*0290*/  ISETP.LT.AND P0, PT, R0, 0x10, !P0 ;  /* 0x000000100000780c */ /* 0x000fe20004701270 */
[----:B------:R-:W-:Y:S01]  /*02a0*/  IMAD R9, R9, 0x4, R2 ;  /* 0x0000000409097824 */ /* 0x000fe200078e0202 */
[----:B------:R-:W-:Y:S01]  /*02b0*/  LOP3.LUT R10, R7, 0xfffffffc, RZ, 0xc0, !PT ;  /* 0xfffffffc070a7812 */ /* 0x000fe200078ec0ff */
[----:B------:R-:W1:Y:S04]  /*02c0*/  LDC.64 R2, c[0x0][0x218] ;  /* 0x00008600ff027b82 */ /* 0x000e680000000a00 */
[----:B------:R-:W-:-:S04]  /*02d0*/  IMAD.IADD R7, R11, 0x1, R10 ;  /* 0x000000010b077824 */ /* 0x000fc800078e020a */
[----:B--2---:R-:W-:-:S04]  /*02e0*/  IMAD.WIDE R4, R7, 0x4, R4 ;  /* 0x0000000407047825 */ /* 0x004fc800078e0204 */
[----:B-1----:R-:W-:Y:S01]  /*02f0*/  IMAD.WIDE R2, R7, 0x4, R2 ;  /* 0x0000000407027825 */ /* 0x002fe200078e0202 */
[----:B----4-:R1:W-:Y:S01]  /*0300*/  STS [R9], R8 ;  /* 0x0000000809007388 */ /* 0x0103e20000000800 */
[----:B------:R-:W-:Y:S01]  /*0310*/  BAR.SYNC.DEFER_BLOCKING 0x0 ;  /* 0x0000000000007b1d */ /* 0x000fe20000010000 */
[----:B------:R-:W-:-:S07]  /*0320*/  LOP3.LUT R7, R6, 0x3c, RZ, 0xc0, !PT ;  /* 0x0000003c06077812 */ /* 0x000fce00078ec0ff */
[----:B-1----:R-:W1:Y:S01]  /*0330*/  LDC.64 R8, c[0x0][0x228] ;  /* 0x00008a00ff087b82 */ /* 0x002e620000000a00 */
[----:B------:R2:W3:Y:S04]  /*0340*/  @P0 LDG.E.EL R14, desc[UR6][R4.64] ;  /* 0x00000006040e0981 */ /* 0x0004e8000c2e1900 */
[----:B------:R1:W4:Y:S01]  /*0350*/  @P0 LDG.E.EL R15, desc[UR6][R2.64] ;  /* 0x00000006020f0981 */ /* 0x000322000c2e1900 */
[----:B------:R-:W-:Y:S01]  /*0360*/  LOP3.LUT R6, R13, 0x1f, RZ, 0xc0, !PT ;  /* 0x0000001f0d067812 */ /* 0x000fe200078ec0ff */
[----:B------:R-:W-:Y:S02]  /*0370*/  VIADD R7, R7, UR4 ;  /* 0x0000000407077c36 */ /* 0x000fe40008000000 */
[----:B------:R-:W-:Y:S02]  /*0380*/  IMAD.IADD R13, R0, 0x1, -R10 ;  /* 0x00000001000d7824 */ /* 0x000fe400078e0a0a */
[----:B------:R-:W-:Y:S01]  /*0390*/  IMAD R12, R6, 0x4, R7 ;  /* 0x00000004060c7824 */ /* 0x000fe200078e0207 */
[----:B--2---:R-:W2:Y:S01]  /*03a0*/  LDC.64 R4, c[0x0][0x230] ;  /* 0x00008c00ff047b82 */ /* 0x004ea20000000a00 */
[----:B------:R-:W-:-:S04]  /*03b0*/  IMAD R11, R0, 0x4, R11 ;  /* 0x00000004000b7824 */ /* 0x000fc800078e020b */
[----:B------:R-:W4:Y:S01]  /*03c0*/  LDS R12, [R12] ;  /* 0x000000000c0c7984 */ /* 0x000f220000000800 */
[----:B-1----:R-:W-:-:S04]  /*03d0*/  IMAD.WIDE R2, R11, 0x4, R8 ;  /* 0x000000040b027825 */ /* 0x002fc800078e0208 */
[----:B--2---:R-:W-:Y:S01]  /*03e0*/  IMAD.WIDE R4, R11, 0x4, R4 ;  /* 0x000000040b047825 */ /* 0x004fe200078e0204 */
[----:B---3--:R-:W1:Y:S02]  /*03f0*/  F2I.S64.TRUNC R6, R14 ;  /* 0x0000000e00067311 */ /* 0x008e64000020d900 */
[----:B-1----:R-:W-:Y:S02]  /*0400*/  ISETP.NE.U32.AND P1, PT, R6, R13, PT ;  /* 0x0000000d0600720c */ /* 0x002fe40003f25070 */
[----:B------:R-:W-:-:S04]  /*0410*/  SHF.R.S32.HI R13, RZ, 0x1f, R13 ;  /* 0x0000001fff0d7819 */ /* 0x000fc8000001140d */
[----:B------:R-:W-:Y:S01]  /*0420*/  ISETP.NE.AND.EX P1, PT, R7, R13, PT, P1 ;  /* 0x0000000d0700720c */ /* 0x000fe20003f25310 */
[----:B----4-:R-:W-:-:S03]  /*0430*/  FMUL R7, R12, R15 ;  /* 0x0000000f0c077220 */ /* 0x010fc60000400000 */
[----:B------:R-:W-:Y:S02]  /*0440*/  FSEL R0, RZ, 1, P1 ;  /* 0x3f800000ff007808 */ /* 0x000fe40000800000 */
[----:B------:R1:W-:Y:S03]  /*0450*/  @P0 STG.E desc[UR6][R2.64], R7 ;  /* 0x0000000702000986 */ /* 0x0003e6000c101906 */
[----:B------:R-:W-:Y:S01]  /*0460*/  FMUL R15, R0, R15 ;  /* 0x0000000f000f7220 */ /* 0x000fe20000400000 */
[----:B------:R-:W-:Y:S06]  /*0470*/  @!P0 EXIT ;  /* 0x000000000000894d */ /* 0x000fec0003800000 */
[----:B------:R-:W-:Y:S01]  /*0480*/  STG.E desc[UR6][R4.64], R15 ;  /* 0x0000000f04007986 */ /* 0x000fe2000c101906 */
[----:B------:R-:W-:Y:S05]  /*0490*/  EXIT ;  /* 0x000000000000794d */ /* 0x000fea0003800000 */
.L_x_0:
[----:B------:R-:W-:-:S00]  /*04a0*/  BRA `(.L_x_0) ;  /* 0xfffffffc00fc7947 */ /* 0x000fc0000383ffff */
[----:B------:R-:W-:-:S00]  /*04b0*/  NOP ;  /* 0x0000000000007918 */ /* 0x000fc00000000000 */
        /* <DEDUP_REMOVED lines=12> */
.L_x_1:


//--------------------- .nv.shared.triton_poi_fused_clone_0 --------------------------
	.section	.nv.shared.triton_poi_fused_clone_0,"aw",@nobits
	.sectionflags	@""
	.align	16
	.zero		1024


//--------------------- .nv.constant0.triton_poi_fused_clone_0 --------------------------
	.section	.nv.constant0.triton_poi_fused_clone_0,"a",@progbits
	.sectionflags	@""
	.align	4
.nv.constant0.triton_poi_fused_clone_0:
	.zero		576
